//
// Generated by NVIDIA NVVM Compiler
//
// Compiler Build ID: CL-36424714
// Cuda compilation tools, release 13.0, V13.0.88
// Based on NVVM 20.0.0
//

.version 9.0
.target sm_100
.address_size 64

	// .globl	_Z10calc_indexPii
.extern .func  (.param .b32 func_retval0) vprintf
(
	.param .b64 vprintf_param_0,
	.param .b64 vprintf_param_1
)
;
.global .align 1 .b8 $str[24] = {116, 105, 100, 61, 37, 100, 44, 32, 103, 105, 100, 61, 37, 100, 44, 32, 110, 117, 109, 61, 37, 100, 10};

.visible .entry _Z10calc_indexPii(
	.param .u64 .ptr .align 1 _Z10calc_indexPii_param_0,
	.param .u32 _Z10calc_indexPii_param_1
)
{
	.local .align 8 .b8 	__local_depot0[16];
	.reg .b64 	%SP;
	.reg .b64 	%SPL;
	.reg .b32 	%r<22>;
	.reg .b64 	%rd<9>;

	mov.u64 	%SPL, __local_depot0;
	cvta.local.u64 	%SP, %SPL;
	ld.param.u64 	%rd1, [_Z10calc_indexPii_param_0];
	cvta.to.global.u64 	%rd2, %rd1;
	add.u64 	%rd3, %SP, 0;
	add.u64 	%rd4, %SPL, 0;
	mov.u32 	%r1, %tid.x;
	mov.u32 	%r2, %ntid.x;
	mov.u32 	%r3, %tid.y;
	mad.lo.s32 	%r4, %r2, %r3, %r1;
	mov.u32 	%r5, %ntid.y;
	mul.lo.s32 	%r6, %r2, %r5;
	mov.u32 	%r7, %tid.z;
	mad.lo.s32 	%r8, %r6, %r7, %r4;
	mov.u32 	%r9, %ntid.z;
	mul.lo.s32 	%r10, %r6, %r9;
	mov.u32 	%r11, %ctaid.x;
	mov.u32 	%r12, %nctaid.x;
	mov.u32 	%r13, %ctaid.y;
	mov.u32 	%r14, %nctaid.y;
	mov.u32 	%r15, %ctaid.z;
	mad.lo.s32 	%r16, %r15, %r14, %r13;
	mad.lo.s32 	%r17, %r16, %r12, %r11;
	mad.lo.s32 	%r18, %r10, %r17, %r8;
	mul.wide.s32 	%rd5, %r18, 4;
	add.s64 	%rd6, %rd2, %rd5;
	ld.global.u32 	%r19, [%rd6];
	st.local.v2.u32 	[%rd4], {%r8, %r18};
	st.local.u32 	[%rd4+8], %r19;
	mov.u64 	%rd7, $str;
	cvta.global.u64 	%rd8, %rd7;
	{ // callseq 0, 0
	.param .b64 param0;
	st.param.b64 	[param0], %rd8;
	.param .b64 param1;
	st.param.b64 	[param1], %rd3;
	.param .b32 retval0;
	call.uni (retval0), 
	vprintf, 
	(
	param0, 
	param1
	);
	ld.param.b32 	%r20, [retval0];
	} // callseq 0
	ret;

}


// ===== COMPILED SASS (sm_100) =====

	.target	sm_100

	.elftype	@"ET_EXEC"


//--------------------- .note.nv.tkinfo           --------------------------
	.section	.note.nv.tkinfo,"",@"SHT_NOTE"
	.sectionflags	@"SHF_NOTE_NV_TKINFO"
	.tkinfo
        /*0018*/ 	.word	0x00000002
        /*0030*/ 	.string	""
        /*0030*/ 	.string	"ptxas"
        /*0030*/ 	.string	"Cuda compilation tools, release 13.0, V13.0.88"
        /*0030*/ 	.string	"Build cuda_13.0.r13.0/compiler.36424714_0"
        /*0030*/ 	.string	"-arch sm_100 -m 64 "



//--------------------- .note.nv.cuinfo           --------------------------
	.section	.note.nv.cuinfo,"",@"SHT_NOTE"
	.sectionflags	@"SHF_NOTE_NV_CUINFO"
        /*0018*/ 	.short	0x0002
        /*001a*/ 	.short	0x0064
        /*001c*/ 	.short	0x0082
	.zero		2


//--------------------- .nv.info                  --------------------------
	.section	.nv.info,"",@"SHT_CUDA_INFO"
	.align	4


	//----- nvinfo : EIATTR_REGCOUNT
	.align		4
        /*0000*/ 	.byte	0x04, 0x2f
        /*0002*/ 	.short	(.L_2 - .L_1)
	.align		4
.L_1:
        /*0004*/ 	.word	index@(_Z10calc_indexPii)
        /*0008*/ 	.word	0x00000018


	//----- nvinfo : EIATTR_FRAME_SIZE
	.align		4
.L_2:
        /*000c*/ 	.byte	0x04, 0x11
        /*000e*/ 	.short	(.L_4 - .L_3)
	.align		4
.L_3:
        /*0010*/ 	.word	index@(_Z10calc_indexPii)
        /*0014*/ 	.word	0x00000010


	//----- nvinfo : EIATTR_MIN_STACK_SIZE
	.align		4
.L_4:
        /*0018*/ 	.byte	0x04, 0x12
        /*001a*/ 	.short	(.L_6 - .L_5)
	.align		4
.L_5:
        /*001c*/ 	.word	index@(_Z10calc_indexPii)
        /*0020*/ 	.word	0x00000010
.L_6:


//--------------------- .nv.compat                --------------------------
	.section	.nv.compat,"",@"SHT_CUDA_COMPAT_INFO"
	.align	4
        /*0000*/ 	.byte	0x02, 0x09, 0x00, 0x00, 0x02, 0x02, 0x01, 0x00, 0x02, 0x05, 0x05, 0x00, 0x03, 0x07, 0x01, 0x01
        /*0010*/ 	.byte	0x02, 0x03, 0x00, 0x00, 0x02, 0x06, 0x01, 0x00, 0x04, 0x0b, 0x08, 0x00, 0x09, 0x00, 0x00, 0x00
        /*0020*/ 	.byte	0x00, 0x00, 0x00, 0x00


//--------------------- .nv.info._Z10calc_indexPii --------------------------
	.section	.nv.info._Z10calc_indexPii,"",@"SHT_CUDA_INFO"
	.sectionflags	@""
	.align	4


	//----- nvinfo : EIATTR_CUDA_API_VERSION
	.align		4
        /*0000*/ 	.byte	0x04, 0x37
        /*0002*/ 	.short	(.L_8 - .L_7)
.L_7:
        /*0004*/ 	.word	0x00000082


	//----- nvinfo : EIATTR_KPARAM_INFO
	.align		4
.L_8:
        /*0008*/ 	.byte	0x04, 0x17
        /*000a*/ 	.short	(.L_10 - .L_9)
.L_9:
        /*000c*/ 	.word	0x00000000
        /*0010*/ 	.short	0x0001
        /*0012*/ 	.short	0x0008
        /*0014*/ 	.byte	0x00, 0xf0, 0x11, 0x00


	//----- nvinfo : EIATTR_KPARAM_INFO
	.align		4
.L_10:
        /*0018*/ 	.byte	0x04, 0x17
        /*001a*/ 	.short	(.L_12 - .L_11)
.L_11:
        /*001c*/ 	.word	0x00000000
        /*0020*/ 	.short	0x0000
        /*0022*/ 	.short	0x0000
        /*0024*/ 	.byte	0x00, 0xf5, 0x21, 0x00


	//----- nvinfo : EIATTR_SPARSE_MMA_MASK
	.align		4
.L_12:
        /*0028*/ 	.byte	0x03, 0x50
        /*002a*/ 	.short	0x0000


	//----- nvinfo : EIATTR_MAXREG_COUNT
	.align		4
        /*002c*/ 	.byte	0x03, 0x1b
        /*002e*/ 	.short	0x00ff


	//----- nvinfo : EIATTR_EXTERNS
	.align		4
        /*0030*/ 	.byte	0x04, 0x0f
        /*0032*/ 	.short	(.L_14 - .L_13)


	//   ....[0]....
	.align		4
.L_13:
        /*0034*/ 	.word	index@(vprintf)


	//----- nvinfo : EIATTR_MERCURY_ISA_VERSION
	.align		4
.L_14:
        /*0038*/ 	.byte	0x03, 0x5f
        /*003a*/ 	.short	0x0101


	//----- nvinfo : EIATTR_VRC_CTA_INIT_COUNT
	.align		4
        /*003c*/ 	.byte	0x02, 0x4a
	.zero		1
	.zero		1


	//----- nvinfo : EIATTR_SYSCALL_OFFSETS
	.align		4
        /*0040*/ 	.byte	0x04, 0x46
        /*0042*/ 	.short	(.L_16 - .L_15)


	//   ....[0]....
.L_15:
        /*0044*/ 	.word	0x00000240


	//----- nvinfo : EIATTR_EXIT_INSTR_OFFSETS
	.align		4
.L_16:
        /*0048*/ 	.byte	0x04, 0x1c
        /*004a*/ 	.short	(.L_18 - .L_17)


	//   ....[0]....
.L_17:
        /*004c*/ 	.word	0x00000250


	//----- nvinfo : EIATTR_CBANK_PARAM_SIZE
	.align		4
.L_18:
        /*0050*/ 	.byte	0x03, 0x19
        /*0052*/ 	.short	0x000c


	//----- nvinfo : EIATTR_PARAM_CBANK
	.align		4
        /*0054*/ 	.byte	0x04, 0x0a
        /*0056*/ 	.short	(.L_20 - .L_19)
	.align		4
.L_19:
        /*0058*/ 	.word	index@(.nv.constant0._Z10calc_indexPii)
        /*005c*/ 	.short	0x0380
        /*005e*/ 	.short	0x000c


	//----- nvinfo : EIATTR_SW_WAR
	.align		4
.L_20:
        /*0060*/ 	.byte	0x04, 0x36
        /*0062*/ 	.short	(.L_22 - .L_21)
.L_21:
        /*0064*/ 	.word	0x00000008
.L_22:


//--------------------- .nv.callgraph             --------------------------
	.section	.nv.callgraph,"",@"SHT_CUDA_CALLGRAPH"
	.align	4
	.sectionentsize	8
	.align		4
        /*0000*/ 	.word	0x00000000
	.align		4
        /*0004*/ 	.word	0xffffffff
	.align		4
        /*0008*/ 	.word	index@(_Z10calc_indexPii)
	.align		4
        /*000c*/ 	.word	index@(vprintf)
	.align		4
        /*0010*/ 	.word	0x00000000
	.align		4
        /*0014*/ 	.word	0xfffffffe
	.align		4
        /*0018*/ 	.word	0x00000000
	.align		4
        /*001c*/ 	.word	0xfffffffd
	.align		4
        /*0020*/ 	.word	0x00000000
	.align		4
        /*0024*/ 	.word	0xfffffffc


//--------------------- .nv.constant4             --------------------------
	.section	.nv.constant4,"a",@progbits
	.align	8
	.align		8
.nv.constant4:
        /*0000*/ 	.dword	vprintf
	.align		8
        /*0008*/ 	.dword	$str


//--------------------- .text._Z10calc_indexPii   --------------------------
	.section	.text._Z10calc_indexPii,"ax",@progbits
	.align	128
        .global         _Z10calc_indexPii
        .type           _Z10calc_indexPii,@function
        .size           _Z10calc_indexPii,(.L_x_2 - _Z10calc_indexPii)
        .other          _Z10calc_indexPii,@"STO_CUDA_ENTRY STV_DEFAULT"
_Z10calc_indexPii:
.text._Z10calc_indexPii:
[----:B------:R-:W0:Y:S01]  /*0000*/  LDC R1, c[0x0][0x37c] ;  /* 0x0000df00ff017b82 */ /* 0x000e220000000800 */
[----:B------:R-:W1:Y:S01]  /*0010*/  S2R R0, SR_CTAID.Y ;  /* 0x0000000000007919 */ /* 0x000e620000002600 */
[----:B------:R-:W2:Y:S06]  /*0020*/  LDCU UR8, c[0x0][0x2fc] ;  /* 0x00005f80ff0877ac */ /* 0x000eac0008000800 */
[----:B------:R-:W3:Y:S01]  /*0030*/  S2UR UR10, SR_CTAID.X ;  /* 0x00000000000a79c3 */ /* 0x000ee20000002500 */
[----:B0-----:R-:W-:Y:S01]  /*0040*/  IADD3 R1, PT, PT, R1, -0x10, RZ ;  /* 0xfffffff001017810 */ /* 0x001fe20007ffe0ff */
[----:B------:R-:W1:Y:S01]  /*0050*/  S2R R4, SR_CTAID.Z ;  /* 0x0000000000047919 */ /* 0x000e620000002700 */
[----:B------:R-:W0:Y:S01]  /*0060*/  LDCU UR9, c[0x0][0x360] ;  /* 0x00006c00ff0977ac */ /* 0x000e220008000800 */
[----:B------:R-:W4:Y:S01]  /*0070*/  S2R R2, SR_TID.X ;  /* 0x0000000000027919 */ /* 0x000f220000002100 */
[----:B------:R-:W0:Y:S03]  /*0080*/  LDCU UR4, c[0x0][0x364] ;  /* 0x00006c80ff0477ac */ /* 0x000e260008000800 */
[----:B------:R-:W5:Y:S01]  /*0090*/  LDC.64 R8, c[0x0][0x380] ;  /* 0x0000e000ff087b82 */ /* 0x000f620000000a00 */
[----:B------:R-:W4:Y:S01]  /*00a0*/  S2R R3, SR_TID.Y ;  /* 0x0000000000037919 */ /* 0x000f220000002200 */
[----:B------:R-:W2:Y:S01]  /*00b0*/  LDCU UR5, c[0x0][0x368] ;  /* 0x00006d00ff0577ac */ /* 0x000ea20008000800 */
[----:B------:R-:W3:Y:S01]  /*00c0*/  S2R R5, SR_TID.Z ;  /* 0x0000000000057919 */ /* 0x000ee20000002300 */
[----:B------:R-:W5:Y:S04]  /*00d0*/  LDCU.64 UR6, c[0x0][0x358] ;  /* 0x00006b00ff0677ac */ /* 0x000f680008000a00 */
[----:B------:R-:W5:Y:S08]  /*00e0*/  LDC R7, c[0x0][0x370] ;  /* 0x0000dc00ff077b82 */ /* 0x000f700000000800 */
[----:B------:R-:W1:Y:S01]  /*00f0*/  LDC R11, c[0x0][0x374] ;  /* 0x0000dd00ff0b7b82 */ /* 0x000e620000000800 */
[----:B0-----:R-:W-:-:S04]  /*0100*/  UIMAD UR4, UR9, UR4, URZ ;  /* 0x00000004090472a4 */ /* 0x001fc8000f8e02ff */
[----:B--2---:R-:W-:Y:S01]  /*0110*/  UIMAD UR5, UR4, UR5, URZ ;  /* 0x00000005040572a4 */ /* 0x004fe2000f8e02ff */
[----:B----4-:R-:W-:-:S04]  /*0120*/  IMAD R2, R3, UR9, R2 ;  /* 0x0000000903027c24 */ /* 0x010fc8000f8e0202 */
[----:B---3--:R-:W-:Y:S02]  /*0130*/  IMAD R2, R5, UR4, R2 ;  /* 0x0000000405027c24 */ /* 0x008fe4000f8e0202 */
[----:B-1----:R-:W-:-:S04]  /*0140*/  IMAD R0, R11, R4, R0 ;  /* 0x000000040b007224 */ /* 0x002fc800078e0200 */
[----:B-----5:R-:W-:-:S04]  /*0150*/  IMAD R3, R0, R7, UR10 ;  /* 0x0000000a00037e24 */ /* 0x020fc8000f8e0207 */
[----:B------:R-:W-:-:S04]  /*0160*/  IMAD R3, R3, UR5, R2 ;  /* 0x0000000503037c24 */ /* 0x000fc8000f8e0202 */
[----:B------:R-:W-:-:S06]  /*0170*/  IMAD.WIDE R8, R3, 0x4, R8 ;  /* 0x0000000403087825 */ /* 0x000fcc00078e0208 */
[----:B------:R-:W2:Y:S01]  /*0180*/  LDG.E R8, desc[UR6][R8.64] ;  /* 0x0000000608087981 */ /* 0x000ea2000c1e1900 */
[----:B------:R-:W-:Y:S01]  /*0190*/  MOV R0, 0x0 ;  /* 0x0000000000007802 */ /* 0x000fe20000000f00 */
[----:B------:R-:W0:Y:S02]  /*01a0*/  LDCU UR4, c[0x0][0x2f8] ;  /* 0x00005f00ff0477ac */ /* 0x000e240008000800 */
[----:B------:R1:W-:Y:S01]  /*01b0*/  STL.64 [R1], R2 ;  /* 0x0000000201007387 */ /* 0x0003e20000100a00 */
[----:B------:R1:W3:Y:S01]  /*01c0*/  LDC.64 R10, c[0x4][R0] ;  /* 0x01000000000a7b82 */ /* 0x0002e20000000a00 */
[----:B------:R-:W4:Y:S01]  /*01d0*/  LDCU.64 UR6, c[0x4][0x8] ;  /* 0x01000100ff0677ac */ /* 0x000f220008000a00 */
[----:B0-----:R-:W-:Y:S02]  /*01e0*/  IADD3 R6, P0, PT, R1, UR4, RZ ;  /* 0x0000000401067c10 */ /* 0x001fe4000ff1e0ff */
[----:B----4-:R-:W-:Y:S02]  /*01f0*/  MOV R4, UR6 ;  /* 0x0000000600047c02 */ /* 0x010fe40008000f00 */
[----:B------:R-:W-:-:S02]  /*0200*/  MOV R5, UR7 ;  /* 0x0000000700057c02 */ /* 0x000fc40008000f00 */
[----:B------:R-:W-:Y:S01]  /*0210*/  IADD3.X R7, PT, PT, RZ, UR8, RZ, P0, !PT ;  /* 0x00000008ff077c10 */ /* 0x000fe200087fe4ff */
[----:B--23--:R1:W-:Y:S06]  /*0220*/  STL [R1+0x8], R8 ;  /* 0x0000080801007387 */ /* 0x00c3ec0000100800 */
[----:B------:R-:W-:-:S07]  /*0230*/  LEPC R20, `(.L_x_0) ;  /* 0x000000001014794e */ /* 0x000fce0000000000 */
[----:B-1----:R-:W-:Y:S05]  /*0240*/  CALL.ABS.NOINC R10 ;  /* 0x000000000a007343 */ /* 0x002fea0003c00000 */
.L_x_0:
[----:B------:R-:W-:Y:S05]  /*0250*/  EXIT ;  /* 0x000000000000794d */ /* 0x000fea0003800000 */
.L_x_1:
[----:B------:R-:W-:-:S00]  /*0260*/  BRA `(.L_x_1) ;  /* 0xfffffffc00fc7947 */ /* 0x000fc0000383ffff */
[----:B------:R-:W-:-:S00]  /*0270*/  NOP ;  /* 0x0000000000007918 */ /* 0x000fc00000000000 */
        /* <DEDUP_REMOVED lines=8> */
.L_x_2:


//--------------------- .nv.global.init           --------------------------
	.section	.nv.global.init,"aw",@progbits
.nv.global.init:
	.type		$str,@object
	.size		$str,(.L_0 - $str)
$str:
        /*0000*/ 	.byte	0x74, 0x69, 0x64, 0x3d, 0x25, 0x64, 0x2c, 0x20, 0x67, 0x69, 0x64, 0x3d, 0x25, 0x64, 0x2c, 0x20
        /*0010*/ 	.byte	0x6e, 0x75, 0x6d, 0x3d, 0x25, 0x64, 0x0a, 0x00
.L_0:


//--------------------- .nv.shared.reserved.0     --------------------------
	.section	.nv.shared.reserved.0,"aw",@nobits
	.weak		__nv_reservedSMEM_offset_0_alias
	.size		__nv_reservedSMEM_offset_0_alias, 0, 64
	.other		__nv_reservedSMEM_offset_0_alias,@"STO_CUDA_RESERVED_SHARED STV_DEFAULT"
__nv_reservedSMEM_offset_0_alias:
	.zero		0
	.zero		64


//--------------------- .nv.constant0._Z10calc_indexPii --------------------------
	.section	.nv.constant0._Z10calc_indexPii,"a",@progbits
	.sectionflags	@""
	.align	4
.nv.constant0._Z10calc_indexPii:
	.zero		908


//--------------------- SYMBOLS --------------------------

	.type		.nv.reservedSmem.offset0,@object
	.size		.nv.reservedSmem.offset0,0x4
	.type		vprintf,@function
